//
// Generated by NVIDIA NVVM Compiler
//
// Compiler Build ID: CL-36424714
// Cuda compilation tools, release 13.0, V13.0.88
// Based on NVVM 20.0.0
//

.version 9.0
.target sm_100
.address_size 64

	// .globl	patch_error

.visible .entry patch_error(
	.param .u32 patch_error_param_0,
	.param .u32 patch_error_param_1,
	.param .u32 patch_error_param_2,
	.param .u32 patch_error_param_3,
	.param .u32 patch_error_param_4,
	.param .u64 .ptr .align 1 patch_error_param_5,
	.param .u64 .ptr .align 1 patch_error_param_6,
	.param .u64 .ptr .align 1 patch_error_param_7,
	.param .u64 .ptr .align 1 patch_error_param_8
)
{
	.reg .pred 	%p<16>;
	.reg .b32 	%r<97>;
	.reg .b32 	%f<90>;
	.reg .b64 	%rd<32>;

	ld.param.u32 	%r45, [patch_error_param_0];
	ld.param.u32 	%r50, [patch_error_param_1];
	ld.param.u32 	%r47, [patch_error_param_2];
	ld.param.u32 	%r48, [patch_error_param_3];
	ld.param.u32 	%r49, [patch_error_param_4];
	ld.param.u64 	%rd8, [patch_error_param_5];
	ld.param.u64 	%rd6, [patch_error_param_6];
	ld.param.u64 	%rd9, [patch_error_param_7];
	cvta.to.global.u64 	%rd1, %rd8;
	cvta.to.global.u64 	%rd2, %rd9;
	add.s32 	%r51, %r48, -1;
	shr.u32 	%r52, %r51, 31;
	add.s32 	%r53, %r51, %r52;
	shr.s32 	%r1, %r53, 1;
	mov.u32 	%r54, %ntid.x;
	mov.u32 	%r55, %ctaid.x;
	mul.lo.s32 	%r2, %r54, %r55;
	mov.u32 	%r3, %tid.x;
	add.s32 	%r4, %r2, %r3;
	mov.u32 	%r56, %ntid.y;
	mov.u32 	%r57, %ctaid.y;
	mul.lo.s32 	%r5, %r56, %r57;
	mov.u32 	%r6, %tid.y;
	add.s32 	%r58, %r5, %r6;
	mov.u32 	%r8, %ctaid.z;
	shl.b32 	%r9, %r49, 1;
	add.s32 	%r10, %r9, %r50;
	setp.ge.s32 	%p1, %r4, %r45;
	setp.ge.s32 	%p2, %r58, %r50;
	or.pred  	%p3, %p1, %p2;
	mov.f32 	%f88, 0f00000000;
	@%p3 bra 	$L__BB0_19;
	cvta.to.global.u64 	%rd3, %rd6;
	mul.lo.s32 	%r59, %r45, %r8;
	mul.lo.s32 	%r11, %r59, %r50;
	mad.lo.s32 	%r12, %r50, %r4, %r58;
	neg.s32 	%r13, %r1;
	setp.lt.s32 	%p4, %r48, 0;
	@%p4 bra 	$L__BB0_18;
	shl.b32 	%r60, %r12, 1;
	shl.b32 	%r61, %r11, 1;
	add.s32 	%r62, %r60, %r61;
	mul.wide.u32 	%rd10, %r62, 4;
	add.s64 	%rd11, %rd3, %rd10;
	ld.global.u32 	%r14, [%rd11+4];
	ld.global.u32 	%r15, [%rd11];
	setp.lt.s32 	%p5, %r47, 1;
	@%p5 bra 	$L__BB0_18;
	add.s32 	%r63, %r9, %r45;
	mul.lo.s32 	%r64, %r8, %r63;
	mul.lo.s32 	%r65, %r64, %r47;
	mul.lo.s32 	%r16, %r65, %r10;
	abs.s32 	%r17, %r1;
	and.b32  	%r18, %r47, 7;
	and.b32  	%r19, %r47, 2147483640;
	neg.s32 	%r20, %r19;
	add.s64 	%rd4, %rd2, 16;
	add.s32 	%r66, %r6, %r49;
	add.s32 	%r21, %r66, %r5;
	add.s32 	%r67, %r3, %r49;
	add.s32 	%r68, %r67, %r2;
	add.s32 	%r22, %r68, %r64;
	add.s64 	%rd5, %rd1, 16;
	add.s32 	%r23, %r14, %r49;
	add.s32 	%r24, %r15, %r49;
	add.s32 	%r25, %r49, %r58;
	add.s32 	%r26, %r49, %r4;
	mov.f32 	%f88, 0f00000000;
	mov.u32 	%r89, %r13;
$L__BB0_4:
	add.s32 	%r70, %r26, %r89;
	mad.lo.s32 	%r71, %r70, %r10, %r25;
	add.s32 	%r73, %r24, %r89;
	mad.lo.s32 	%r74, %r73, %r10, %r23;
	add.s32 	%r76, %r22, %r89;
	mad.lo.s32 	%r77, %r10, %r76, %r21;
	mov.u32 	%r90, %r13;
$L__BB0_5:
	mov.u32 	%r28, %r90;
	setp.lt.u32 	%p6, %r47, 8;
	add.s32 	%r72, %r71, %r28;
	add.s32 	%r75, %r74, %r28;
	mad.lo.s32 	%r29, %r72, %r47, %r16;
	mad.lo.s32 	%r30, %r75, %r47, %r16;
	mov.b32 	%r95, 0;
	@%p6 bra 	$L__BB0_8;
	add.s32 	%r78, %r77, %r28;
	mul.lo.s32 	%r92, %r47, %r78;
	mov.u32 	%r91, %r30;
	mov.u32 	%r93, %r20;
$L__BB0_7:
	.pragma "nounroll";
	mul.wide.s32 	%rd12, %r92, 4;
	add.s64 	%rd13, %rd4, %rd12;
	mul.wide.s32 	%rd14, %r91, 4;
	add.s64 	%rd15, %rd5, %rd14;
	ld.global.f32 	%f20, [%rd13+-16];
	ld.global.f32 	%f21, [%rd15+-16];
	sub.f32 	%f22, %f20, %f21;
	fma.rn.f32 	%f23, %f22, %f22, %f88;
	ld.global.f32 	%f24, [%rd13+-12];
	ld.global.f32 	%f25, [%rd15+-12];
	sub.f32 	%f26, %f24, %f25;
	fma.rn.f32 	%f27, %f26, %f26, %f23;
	ld.global.f32 	%f28, [%rd13+-8];
	ld.global.f32 	%f29, [%rd15+-8];
	sub.f32 	%f30, %f28, %f29;
	fma.rn.f32 	%f31, %f30, %f30, %f27;
	ld.global.f32 	%f32, [%rd13+-4];
	ld.global.f32 	%f33, [%rd15+-4];
	sub.f32 	%f34, %f32, %f33;
	fma.rn.f32 	%f35, %f34, %f34, %f31;
	ld.global.f32 	%f36, [%rd13];
	ld.global.f32 	%f37, [%rd15];
	sub.f32 	%f38, %f36, %f37;
	fma.rn.f32 	%f39, %f38, %f38, %f35;
	ld.global.f32 	%f40, [%rd13+4];
	ld.global.f32 	%f41, [%rd15+4];
	sub.f32 	%f42, %f40, %f41;
	fma.rn.f32 	%f43, %f42, %f42, %f39;
	ld.global.f32 	%f44, [%rd13+8];
	ld.global.f32 	%f45, [%rd15+8];
	sub.f32 	%f46, %f44, %f45;
	fma.rn.f32 	%f47, %f46, %f46, %f43;
	ld.global.f32 	%f48, [%rd13+12];
	ld.global.f32 	%f49, [%rd15+12];
	sub.f32 	%f50, %f48, %f49;
	fma.rn.f32 	%f88, %f50, %f50, %f47;
	add.s32 	%r93, %r93, 8;
	add.s32 	%r92, %r92, 8;
	add.s32 	%r91, %r91, 8;
	setp.ne.s32 	%p7, %r93, 0;
	mov.u32 	%r95, %r19;
	@%p7 bra 	$L__BB0_7;
$L__BB0_8:
	setp.eq.s32 	%p8, %r18, 0;
	@%p8 bra 	$L__BB0_16;
	add.s32 	%r79, %r18, -1;
	setp.lt.u32 	%p9, %r79, 3;
	@%p9 bra 	$L__BB0_11;
	add.s32 	%r80, %r29, %r95;
	mul.wide.s32 	%rd16, %r80, 4;
	add.s64 	%rd17, %rd2, %rd16;
	ld.global.f32 	%f52, [%rd17];
	add.s32 	%r81, %r30, %r95;
	mul.wide.s32 	%rd18, %r81, 4;
	add.s64 	%rd19, %rd1, %rd18;
	ld.global.f32 	%f53, [%rd19];
	sub.f32 	%f54, %f52, %f53;
	fma.rn.f32 	%f55, %f54, %f54, %f88;
	ld.global.f32 	%f56, [%rd17+4];
	ld.global.f32 	%f57, [%rd19+4];
	sub.f32 	%f58, %f56, %f57;
	fma.rn.f32 	%f59, %f58, %f58, %f55;
	ld.global.f32 	%f60, [%rd17+8];
	ld.global.f32 	%f61, [%rd19+8];
	sub.f32 	%f62, %f60, %f61;
	fma.rn.f32 	%f63, %f62, %f62, %f59;
	ld.global.f32 	%f64, [%rd17+12];
	ld.global.f32 	%f65, [%rd19+12];
	sub.f32 	%f66, %f64, %f65;
	fma.rn.f32 	%f88, %f66, %f66, %f63;
	add.s32 	%r95, %r95, 4;
$L__BB0_11:
	and.b32  	%r82, %r47, 3;
	setp.eq.s32 	%p10, %r82, 0;
	@%p10 bra 	$L__BB0_16;
	setp.eq.s32 	%p11, %r82, 1;
	@%p11 bra 	$L__BB0_14;
	add.s32 	%r83, %r29, %r95;
	mul.wide.s32 	%rd20, %r83, 4;
	add.s64 	%rd21, %rd2, %rd20;
	ld.global.f32 	%f68, [%rd21];
	add.s32 	%r84, %r30, %r95;
	mul.wide.s32 	%rd22, %r84, 4;
	add.s64 	%rd23, %rd1, %rd22;
	ld.global.f32 	%f69, [%rd23];
	sub.f32 	%f70, %f68, %f69;
	fma.rn.f32 	%f71, %f70, %f70, %f88;
	ld.global.f32 	%f72, [%rd21+4];
	ld.global.f32 	%f73, [%rd23+4];
	sub.f32 	%f74, %f72, %f73;
	fma.rn.f32 	%f88, %f74, %f74, %f71;
	add.s32 	%r95, %r95, 2;
$L__BB0_14:
	and.b32  	%r85, %r47, 1;
	setp.eq.b32 	%p12, %r85, 1;
	not.pred 	%p13, %p12;
	@%p13 bra 	$L__BB0_16;
	add.s32 	%r86, %r29, %r95;
	mul.wide.s32 	%rd24, %r86, 4;
	add.s64 	%rd25, %rd2, %rd24;
	ld.global.f32 	%f75, [%rd25];
	add.s32 	%r87, %r30, %r95;
	mul.wide.s32 	%rd26, %r87, 4;
	add.s64 	%rd27, %rd1, %rd26;
	ld.global.f32 	%f76, [%rd27];
	sub.f32 	%f77, %f75, %f76;
	fma.rn.f32 	%f88, %f77, %f77, %f88;
$L__BB0_16:
	add.s32 	%r90, %r28, 1;
	setp.ne.s32 	%p14, %r28, %r17;
	@%p14 bra 	$L__BB0_5;
	add.s32 	%r44, %r89, 1;
	setp.ne.s32 	%p15, %r89, %r17;
	mov.u32 	%r89, %r44;
	@%p15 bra 	$L__BB0_4;
$L__BB0_18:
	ld.param.u64 	%rd31, [patch_error_param_8];
	add.s32 	%r88, %r12, %r11;
	cvta.to.global.u64 	%rd28, %rd31;
	mul.wide.u32 	%rd29, %r88, 4;
	add.s64 	%rd30, %rd28, %rd29;
	st.global.f32 	[%rd30], %f88;
$L__BB0_19:
	ret;

}


// ===== COMPILED SASS (sm_100) =====

	.target	sm_100

	.elftype	@"ET_EXEC"


//--------------------- .note.nv.tkinfo           --------------------------
	.section	.note.nv.tkinfo,"",@"SHT_NOTE"
	.sectionflags	@"SHF_NOTE_NV_TKINFO"
	.tkinfo
        /*0018*/ 	.word	0x00000002
        /*0030*/ 	.string	""
        /*0030*/ 	.string	"ptxas"
        /*0030*/ 	.string	"Cuda compilation tools, release 13.0, V13.0.88"
        /*0030*/ 	.string	"Build cuda_13.0.r13.0/compiler.36424714_0"
        /*0030*/ 	.string	"-arch sm_100 -m 64 "



//--------------------- .note.nv.cuinfo           --------------------------
	.section	.note.nv.cuinfo,"",@"SHT_NOTE"
	.sectionflags	@"SHF_NOTE_NV_CUINFO"
        /*0018*/ 	.short	0x0002
        /*001a*/ 	.short	0x0064
        /*001c*/ 	.short	0x0082
	.zero		2


//--------------------- .nv.info                  --------------------------
	.section	.nv.info,"",@"SHT_CUDA_INFO"
	.align	4


	//----- nvinfo : EIATTR_REGCOUNT
	.align		4
        /*0000*/ 	.byte	0x04, 0x2f
        /*0002*/ 	.short	(.L_1 - .L_0)
	.align		4
.L_0:
        /*0004*/ 	.word	index@(patch_error)
        /*0008*/ 	.word	0x00000020


	//----- nvinfo : EIATTR_FRAME_SIZE
	.align		4
.L_1:
        /*000c*/ 	.byte	0x04, 0x11
        /*000e*/ 	.short	(.L_3 - .L_2)
	.align		4
.L_2:
        /*0010*/ 	.word	index@(patch_error)
        /*0014*/ 	.word	0x00000000


	//----- nvinfo : EIATTR_MIN_STACK_SIZE
	.align		4
.L_3:
        /*0018*/ 	.byte	0x04, 0x12
        /*001a*/ 	.short	(.L_5 - .L_4)
	.align		4
.L_4:
        /*001c*/ 	.word	index@(patch_error)
        /*0020*/ 	.word	0x00000000
.L_5:


//--------------------- .nv.compat                --------------------------
	.section	.nv.compat,"",@"SHT_CUDA_COMPAT_INFO"
	.align	4
        /*0000*/ 	.byte	0x02, 0x09, 0x00, 0x00, 0x02, 0x02, 0x01, 0x00, 0x02, 0x05, 0x05, 0x00, 0x03, 0x07, 0x01, 0x01
        /*0010*/ 	.byte	0x02, 0x03, 0x00, 0x00, 0x02, 0x06, 0x01, 0x00, 0x04, 0x0b, 0x08, 0x00, 0x09, 0x00, 0x00, 0x00
        /*0020*/ 	.byte	0x00, 0x00, 0x00, 0x00


//--------------------- .nv.info.patch_error      --------------------------
	.section	.nv.info.patch_error,"",@"SHT_CUDA_INFO"
	.sectionflags	@""
	.align	4


	//----- nvinfo : EIATTR_CUDA_API_VERSION
	.align		4
        /*0000*/ 	.byte	0x04, 0x37
        /*0002*/ 	.short	(.L_7 - .L_6)
.L_6:
        /*0004*/ 	.word	0x00000082


	//----- nvinfo : EIATTR_KPARAM_INFO
	.align		4
.L_7:
        /*0008*/ 	.byte	0x04, 0x17
        /*000a*/ 	.short	(.L_9 - .L_8)
.L_8:
        /*000c*/ 	.word	0x00000000
        /*0010*/ 	.short	0x0008
        /*0012*/ 	.short	0x0030
        /*0014*/ 	.byte	0x00, 0xf5, 0x21, 0x00


	//----- nvinfo : EIATTR_KPARAM_INFO
	.align		4
.L_9:
        /*0018*/ 	.byte	0x04, 0x17
        /*001a*/ 	.short	(.L_11 - .L_10)
.L_10:
        /*001c*/ 	.word	0x00000000
        /*0020*/ 	.short	0x0007
        /*0022*/ 	.short	0x0028
        /*0024*/ 	.byte	0x00, 0xf5, 0x21, 0x00


	//----- nvinfo : EIATTR_KPARAM_INFO
	.align		4
.L_11:
        /*0028*/ 	.byte	0x04, 0x17
        /*002a*/ 	.short	(.L_13 - .L_12)
.L_12:
        /*002c*/ 	.word	0x00000000
        /*0030*/ 	.short	0x0006
        /*0032*/ 	.short	0x0020
        /*0034*/ 	.byte	0x00, 0xf5, 0x21, 0x00


	//----- nvinfo : EIATTR_KPARAM_INFO
	.align		4
.L_13:
        /*0038*/ 	.byte	0x04, 0x17
        /*003a*/ 	.short	(.L_15 - .L_14)
.L_14:
        /*003c*/ 	.word	0x00000000
        /*0040*/ 	.short	0x0005
        /*0042*/ 	.short	0x0018
        /*0044*/ 	.byte	0x00, 0xf5, 0x21, 0x00


	//----- nvinfo : EIATTR_KPARAM_INFO
	.align		4
.L_15:
        /*0048*/ 	.byte	0x04, 0x17
        /*004a*/ 	.short	(.L_17 - .L_16)
.L_16:
        /*004c*/ 	.word	0x00000000
        /*0050*/ 	.short	0x0004
        /*0052*/ 	.short	0x0010
        /*0054*/ 	.byte	0x00, 0xf0, 0x11, 0x00


	//----- nvinfo : EIATTR_KPARAM_INFO
	.align		4
.L_17:
        /*0058*/ 	.byte	0x04, 0x17
        /*005a*/ 	.short	(.L_19 - .L_18)
.L_18:
        /*005c*/ 	.word	0x00000000
        /*0060*/ 	.short	0x0003
        /*0062*/ 	.short	0x000c
        /*0064*/ 	.byte	0x00, 0xf0, 0x11, 0x00


	//----- nvinfo : EIATTR_KPARAM_INFO
	.align		4
.L_19:
        /*0068*/ 	.byte	0x04, 0x17
        /*006a*/ 	.short	(.L_21 - .L_20)
.L_20:
        /*006c*/ 	.word	0x00000000
        /*0070*/ 	.short	0x0002
        /*0072*/ 	.short	0x0008
        /*0074*/ 	.byte	0x00, 0xf0, 0x11, 0x00


	//----- nvinfo : EIATTR_KPARAM_INFO
	.align		4
.L_21:
        /*0078*/ 	.byte	0x04, 0x17
        /*007a*/ 	.short	(.L_23 - .L_22)
.L_22:
        /*007c*/ 	.word	0x00000000
        /*0080*/ 	.short	0x0001
        /*0082*/ 	.short	0x0004
        /*0084*/ 	.byte	0x00, 0xf0, 0x11, 0x00


	//----- nvinfo : EIATTR_KPARAM_INFO
	.align		4
.L_23:
        /*0088*/ 	.byte	0x04, 0x17
        /*008a*/ 	.short	(.L_25 - .L_24)
.L_24:
        /*008c*/ 	.word	0x00000000
        /*0090*/ 	.short	0x0000
        /*0092*/ 	.short	0x0000
        /*0094*/ 	.byte	0x00, 0xf0, 0x11, 0x00


	//----- nvinfo : EIATTR_SPARSE_MMA_MASK
	.align		4
.L_25:
        /*0098*/ 	.byte	0x03, 0x50
        /*009a*/ 	.short	0x0000


	//----- nvinfo : EIATTR_MAXREG_COUNT
	.align		4
        /*009c*/ 	.byte	0x03, 0x1b
        /*009e*/ 	.short	0x00ff


	//----- nvinfo : EIATTR_MERCURY_ISA_VERSION
	.align		4
        /*00a0*/ 	.byte	0x03, 0x5f
        /*00a2*/ 	.short	0x0101


	//----- nvinfo : EIATTR_VRC_CTA_INIT_COUNT
	.align		4
        /*00a4*/ 	.byte	0x02, 0x4a
	.zero		1
	.zero		1


	//----- nvinfo : EIATTR_EXIT_INSTR_OFFSETS
	.align		4
        /*00a8*/ 	.byte	0x04, 0x1c
        /*00aa*/ 	.short	(.L_27 - .L_26)


	//   ....[0]....
.L_26:
        /*00ac*/ 	.word	0x000000e0


	//   ....[1]....
        /*00b0*/ 	.word	0x00000c40


	//----- nvinfo : EIATTR_CBANK_PARAM_SIZE
	.align		4
.L_27:
        /*00b4*/ 	.byte	0x03, 0x19
        /*00b6*/ 	.short	0x0038


	//----- nvinfo : EIATTR_PARAM_CBANK
	.align		4
        /*00b8*/ 	.byte	0x04, 0x0a
        /*00ba*/ 	.short	(.L_29 - .L_28)
	.align		4
.L_28:
        /*00bc*/ 	.word	index@(.nv.constant0.patch_error)
        /*00c0*/ 	.short	0x0380
        /*00c2*/ 	.short	0x0038


	//----- nvinfo : EIATTR_SW_WAR
	.align		4
.L_29:
        /*00c4*/ 	.byte	0x04, 0x36
        /*00c6*/ 	.short	(.L_31 - .L_30)
.L_30:
        /*00c8*/ 	.word	0x00000008
.L_31:


//--------------------- .nv.callgraph             --------------------------
	.section	.nv.callgraph,"",@"SHT_CUDA_CALLGRAPH"
	.align	4
	.sectionentsize	8
	.align		4
        /*0000*/ 	.word	0x00000000
	.align		4
        /*0004*/ 	.word	0xffffffff
	.align		4
        /*0008*/ 	.word	0x00000000
	.align		4
        /*000c*/ 	.word	0xfffffffe
	.align		4
        /*0010*/ 	.word	0x00000000
	.align		4
        /*0014*/ 	.word	0xfffffffd
	.align		4
        /*0018*/ 	.word	0x00000000
	.align		4
        /*001c*/ 	.word	0xfffffffc


//--------------------- .text.patch_error         --------------------------
	.section	.text.patch_error,"ax",@progbits
	.align	128
        .global         patch_error
        .type           patch_error,@function
        .size           patch_error,(.L_x_8 - patch_error)
        .other          patch_error,@"STO_CUDA_ENTRY STV_DEFAULT"
patch_error:
.text.patch_error:
[----:B------:R-:W-:Y:S01]  /*0000*/  LDC R1, c[0x0][0x37c] ;  /* 0x0000df00ff017b82 */ /* 0x000fe20000000800 */
[----:B------:R-:W0:Y:S07]  /*0010*/  S2R R12, SR_TID.Y ;  /* 0x00000000000c7919 */ /* 0x000e2e0000002200 */
[----:B------:R-:W1:Y:S01]  /*0020*/  S2UR UR7, SR_CTAID.Y ;  /* 0x00000000000779c3 */ /* 0x000e620000002600 */
[----:B------:R-:W2:Y:S01]  /*0030*/  LDCU UR4, c[0x0][0x360] ;  /* 0x00006c00ff0477ac */ /* 0x000ea20008000800 */
[----:B------:R-:W3:Y:S01]  /*0040*/  S2R R11, SR_TID.X ;  /* 0x00000000000b7919 */ /* 0x000ee20000002100 */
[----:B------:R-:W1:Y:S05]  /*0050*/  LDCU UR5, c[0x0][0x364] ;  /* 0x00006c80ff0577ac */ /* 0x000e6a0008000800 */
[----:B------:R-:W2:Y:S01]  /*0060*/  S2UR UR6, SR_CTAID.X ;  /* 0x00000000000679c3 */ /* 0x000ea20000002500 */
[----:B------:R-:W4:Y:S01]  /*0070*/  LDCU.64 UR18, c[0x0][0x380] ;  /* 0x00007000ff1277ac */ /* 0x000f220008000a00 */
[----:B-1----:R-:W-:-:S06]  /*0080*/  UIMAD UR5, UR5, UR7, URZ ;  /* 0x00000007050572a4 */ /* 0x002fcc000f8e02ff */
[----:B0-----:R-:W-:Y:S01]  /*0090*/  IADD3 R6, PT, PT, R12, UR5, RZ ;  /* 0x000000050c067c10 */ /* 0x001fe2000fffe0ff */
[----:B--2---:R-:W-:-:S03]  /*00a0*/  UIMAD UR4, UR4, UR6, URZ ;  /* 0x00000006040472a4 */ /* 0x004fc6000f8e02ff */
[----:B----4-:R-:W-:-:S03]  /*00b0*/  ISETP.GE.AND P0, PT, R6, UR19, PT ;  /* 0x0000001306007c0c */ /* 0x010fc6000bf06270 */
[----:B---3--:R-:W-:-:S04]  /*00c0*/  IADD3 R7, PT, PT, R11, UR4, RZ ;  /* 0x000000040b077c10 */ /* 0x008fc8000fffe0ff */
[----:B------:R-:W-:-:S13]  /*00d0*/  ISETP.GE.OR P0, PT, R7, UR18, P0 ;  /* 0x0000001207007c0c */ /* 0x000fda0008706670 */
[----:B------:R-:W-:Y:S05]  /*00e0*/  @P0 EXIT ;  /* 0x000000000000094d */ /* 0x000fea0003800000 */
[----:B------:R-:W0:Y:S01]  /*00f0*/  LDC R0, c[0x0][0x38c] ;  /* 0x0000e300ff007b82 */ /* 0x000e220000000800 */
[----:B------:R-:W1:Y:S01]  /*0100*/  LDCU.64 UR16, c[0x0][0x358] ;  /* 0x00006b00ff1077ac */ /* 0x000e620008000a00 */
[----:B------:R-:W-:-:S06]  /*0110*/  IMAD R2, R7, UR19, R6 ;  /* 0x0000001307027c24 */ /* 0x000fcc000f8e0206 */
[----:B------:R-:W2:Y:S01]  /*0120*/  S2UR UR12, SR_CTAID.Z ;  /* 0x00000000000c79c3 */ /* 0x000ea20000002700 */
[C---:B0-----:R-:W-:Y:S02]  /*0130*/  ISETP.GE.AND P0, PT, R0.reuse, RZ, PT ;  /* 0x000000ff0000720c */ /* 0x041fe40003f06270 */
[----:B------:R-:W-:-:S04]  /*0140*/  IADD3 R0, PT, PT, R0, -0x1, RZ ;  /* 0xffffffff00007810 */ /* 0x000fc80007ffe0ff */
[----:B------:R-:W-:Y:S01]  /*0150*/  LEA.HI R8, R0, R0, RZ, 0x1 ;  /* 0x0000000000087211 */ /* 0x000fe200078f08ff */
[----:B------:R-:W-:Y:S01]  /*0160*/  HFMA2 R0, -RZ, RZ, 0, 0 ;  /* 0x00000000ff007431 */ /* 0x000fe200000001ff */
[----:B--2---:R-:W-:-:S04]  /*0170*/  UIMAD UR6, UR12, UR18, URZ ;  /* 0x000000120c0672a4 */ /* 0x004fc8000f8e02ff */
[----:B------:R-:W-:Y:S01]  /*0180*/  UIMAD UR6, UR6, UR19, URZ ;  /* 0x00000013060672a4 */ /* 0x000fe2000f8e02ff */
[----:B-1----:R-:W-:Y:S11]  /*0190*/  @!P0 BRA `(.L_x_0) ;  /* 0x0000000800988947 */ /* 0x002ff60003800000 */
[----:B------:R-:W0:Y:S01]  /*01a0*/  LDCU UR7, c[0x0][0x388] ;  /* 0x00007100ff0777ac */ /* 0x000e220008000800 */
[----:B------:R-:W1:Y:S01]  /*01b0*/  LDC.64 R4, c[0x0][0x3a0] ;  /* 0x0000e800ff047b82 */ /* 0x000e620000000a00 */
[----:B------:R-:W-:-:S04]  /*01c0*/  IADD3 R3, PT, PT, R2, UR6, RZ ;  /* 0x0000000602037c10 */ /* 0x000fc8000fffe0ff */
[----:B------:R-:W-:Y:S01]  /*01d0*/  SHF.L.U32 R3, R3, 0x1, RZ ;  /* 0x0000000103037819 */ /* 0x000fe200000006ff */
[----:B0-----:R-:W-:-:S04]  /*01e0*/  UISETP.GE.AND UP0, UPT, UR7, 0x1, UPT ;  /* 0x000000010700788c */ /* 0x001fc8000bf06270 */
[----:B-1----:R-:W-:-:S05]  /*01f0*/  IMAD.WIDE.U32 R4, R3, 0x4, R4 ;  /* 0x0000000403047825 */ /* 0x002fca00078e0004 */
[----:B------:R-:W-:Y:S05]  /*0200*/  BRA.U !UP0, `(.L_x_0) ;  /* 0x00000009087c7547 */ /* 0x000fea000b800000 */
[----:B------:R-:W2:Y:S01]  /*0210*/  LDG.E R0, desc[UR16][R4.64+0x4] ;  /* 0x0000041004007981 */ /* 0x000ea2000c1e1900 */
[----:B------:R-:W0:Y:S01]  /*0220*/  LDC R13, c[0x0][0x390] ;  /* 0x0000e400ff0d7b82 */ /* 0x000e220000000800 */
[----:B------:R-:W1:Y:S02]  /*0230*/  LDCU.64 UR10, c[0x0][0x3a8] ;  /* 0x00007500ff0a77ac */ /* 0x000e640008000a00 */
[----:B------:R2:W3:Y:S01]  /*0240*/  LDG.E R9, desc[UR16][R4.64] ;  /* 0x0000001004097981 */ /* 0x0004e2000c1e1900 */
[----:B------:R-:W-:Y:S01]  /*0250*/  SHF.R.S32.HI R8, RZ, 0x1, R8 ;  /* 0x00000001ff087819 */ /* 0x000fe20000011408 */
[----:B------:R-:W4:Y:S04]  /*0260*/  LDCU.64 UR8, c[0x0][0x398] ;  /* 0x00007300ff0877ac */ /* 0x000f280008000a00 */
[----:B------:R-:W-:Y:S01]  /*0270*/  IMAD.MOV R20, RZ, RZ, -R8 ;  /* 0x000000ffff147224 */ /* 0x000fe200078e0a08 */
[----:B------:R-:W-:-:S02]  /*0280*/  ULOP3.LUT UR14, UR7, 0x7, URZ, 0xc0, !UPT ;  /* 0x00000007070e7892 */ /* 0x000fc4000f8ec0ff */
[----:B-1----:R-:W-:Y:S02]  /*0290*/  UIADD3 UR10, UP0, UPT, UR10, 0x10, URZ ;  /* 0x000000100a0a7890 */ /* 0x002fe4000ff1e0ff */
[----:B----4-:R-:W-:Y:S01]  /*02a0*/  UIADD3 UR8, UP1, UPT, UR8, 0x10, URZ ;  /* 0x0000001008087890 */ /* 0x010fe2000ff3e0ff */
[C---:B0-----:R-:W-:Y:S01]  /*02b0*/  LEA R10, R13.reuse, UR18, 0x1 ;  /* 0x000000120d0a7c11 */ /* 0x041fe2000f8e08ff */
[----:B------:R-:W-:Y:S01]  /*02c0*/  UIADD3.X UR11, UPT, UPT, URZ, UR11, URZ, UP0, !UPT ;  /* 0x0000000bff0b7290 */ /* 0x000fe200087fe4ff */
[C---:B------:R-:W-:Y:S01]  /*02d0*/  IADD3 R3, PT, PT, R13.reuse, UR5, R12 ;  /* 0x000000050d037c10 */ /* 0x040fe2000fffe00c */
[----:B------:R-:W-:Y:S01]  /*02e0*/  UIADD3.X UR9, UPT, UPT, URZ, UR9, URZ, UP1, !UPT ;  /* 0x00000009ff097290 */ /* 0x000fe20008ffe4ff */
[----:B------:R-:W-:Y:S01]  /*02f0*/  IADD3 R11, PT, PT, R13, UR4, R11 ;  /* 0x000000040d0b7c10 */ /* 0x000fe2000fffe00b */
[----:B------:R-:W-:Y:S01]  /*0300*/  IMAD R10, R10, UR12, RZ ;  /* 0x0000000c0a0a7c24 */ /* 0x000fe2000f8e02ff */
[-C--:B------:R-:W-:Y:S02]  /*0310*/  IADD3 R6, PT, PT, R6, R13.reuse, RZ ;  /* 0x0000000d06067210 */ /* 0x080fe40007ffe0ff */
[----:B------:R-:W-:-:S02]  /*0320*/  IADD3 R7, PT, PT, R7, R13, RZ ;  /* 0x0000000d07077210 */ /* 0x000fc40007ffe0ff */
[-C--:B--2---:R-:W-:Y:S01]  /*0330*/  IADD3 R4, PT, PT, R0, R13.reuse, RZ ;  /* 0x0000000d00047210 */ /* 0x084fe20007ffe0ff */
[C---:B------:R-:W-:Y:S01]  /*0340*/  IMAD R0, R10.reuse, UR7, RZ ;  /* 0x000000070a007c24 */ /* 0x040fe2000f8e02ff */
[----:B------:R-:W-:Y:S01]  /*0350*/  ULOP3.LUT UR7, UR7, 0x7ffffff8, URZ, 0xc0, !UPT ;  /* 0x7ffffff807077892 */ /* 0x000fe2000f8ec0ff */
[----:B---3--:R-:W-:Y:S02]  /*0360*/  IADD3 R5, PT, PT, R9, R13, RZ ;  /* 0x0000000d09057210 */ /* 0x008fe40007ffe0ff */
[----:B------:R-:W-:Y:S02]  /*0370*/  LEA R13, R13, UR19, 0x1 ;  /* 0x000000130d0d7c11 */ /* 0x000fe4000f8e08ff */
[----:B------:R-:W-:-:S03]  /*0380*/  IADD3 R9, PT, PT, R10, R11, RZ ;  /* 0x0000000b0a097210 */ /* 0x000fc60007ffe0ff */
[----:B------:R-:W-:Y:S01]  /*0390*/  IMAD R10, R0, R13, RZ ;  /* 0x0000000d000a7224 */ /* 0x000fe200078e02ff */
[----:B------:R-:W-:-:S07]  /*03a0*/  MOV R0, RZ ;  /* 0x000000ff00007202 */ /* 0x000fce0000000f00 */
.L_x_6:
[----:B------:R-:W0:Y:S01]  /*03b0*/  LDCU UR12, c[0x0][0x384] ;  /* 0x00007080ff0c77ac */ /* 0x000e220008000800 */
[----:B------:R-:W-:Y:S02]  /*03c0*/  IABS R11, R8 ;  /* 0x00000008000b7213 */ /* 0x000fe40000000000 */
[-C--:B------:R-:W-:Y:S01]  /*03d0*/  IADD3 R13, PT, PT, R7, R20.reuse, RZ ;  /* 0x00000014070d7210 */ /* 0x080fe20007ffe0ff */
[----:B------:R-:W0:Y:S01]  /*03e0*/  LDCU UR13, c[0x0][0x390] ;  /* 0x00007200ff0d77ac */ /* 0x000e220008000800 */
[-C--:B------:R-:W-:Y:S02]  /*03f0*/  IADD3 R15, PT, PT, R5, R20.reuse, RZ ;  /* 0x00000014050f7210 */ /* 0x080fe40007ffe0ff */
[----:B------:R-:W-:Y:S02]  /*0400*/  IADD3 R26, PT, PT, R9, R20, RZ ;  /* 0x00000014091a7210 */ /* 0x000fe40007ffe0ff */
[----:B------:R-:W-:Y:S02]  /*0410*/  ISETP.NE.AND P0, PT, R20, R11, PT ;  /* 0x0000000b1400720c */ /* 0x000fe40003f05270 */
[----:B------:R-:W-:-:S02]  /*0420*/  IADD3 R11, PT, PT, -R8, RZ, RZ ;  /* 0x000000ff080b7210 */ /* 0x000fc40007ffe1ff */
[----:B------:R-:W-:Y:S01]  /*0430*/  IADD3 R20, PT, PT, R20, 0x1, RZ ;  /* 0x0000000114147810 */ /* 0x000fe20007ffe0ff */
[----:B0-----:R-:W-:-:S06]  /*0440*/  ULEA UR12, UR13, UR12, 0x1 ;  /* 0x0000000c0d0c7291 */ /* 0x001fcc000f8e08ff */
[----:B------:R-:W-:Y:S02]  /*0450*/  IMAD R22, R13, UR12, R6 ;  /* 0x0000000c0d167c24 */ /* 0x000fe4000f8e0206 */
[----:B------:R-:W-:Y:S02]  /*0460*/  IMAD R24, R15, UR12, R4 ;  /* 0x0000000c0f187c24 */ /* 0x000fe4000f8e0204 */
[----:B------:R-:W-:-:S07]  /*0470*/  IMAD R26, R26, UR12, R3 ;  /* 0x0000000c1a1a7c24 */ /* 0x000fce000f8e0203 */
.L_x_5:
[----:B------:R-:W0:Y:S01]  /*0480*/  LDCU UR13, c[0x0][0x388] ;  /* 0x00007100ff0d77ac */ /* 0x000e220008000800 */
[-C--:B------:R-:W-:Y:S01]  /*0490*/  IADD3 R21, PT, PT, R22, R11.reuse, RZ ;  /* 0x0000000b16157210 */ /* 0x080fe20007ffe0ff */
[----:B------:R-:W-:Y:S01]  /*04a0*/  HFMA2 R28, -RZ, RZ, 0, 0 ;  /* 0x00000000ff1c7431 */ /* 0x000fe200000001ff */
[----:B------:R-:W-:Y:S01]  /*04b0*/  IADD3 R23, PT, PT, R24, R11, RZ ;  /* 0x0000000b18177210 */ /* 0x000fe20007ffe0ff */
[----:B0-----:R-:W-:Y:S02]  /*04c0*/  UISETP.GE.U32.AND UP0, UPT, UR13, 0x8, UPT ;  /* 0x000000080d00788c */ /* 0x001fe4000bf06070 */
[--C-:B------:R-:W-:Y:S02]  /*04d0*/  IMAD R21, R21, UR13, R10.reuse ;  /* 0x0000000d15157c24 */ /* 0x100fe4000f8e020a */
[----:B------:R-:W-:-:S05]  /*04e0*/  IMAD R23, R23, UR13, R10 ;  /* 0x0000000d17177c24 */ /* 0x000fca000f8e020a */
[----:B------:R-:W-:Y:S05]  /*04f0*/  BRA.U !UP0, `(.L_x_1) ;  /* 0x0000000108c07547 */ /* 0x000fea000b800000 */
[----:B------:R-:W-:Y:S01]  /*0500*/  IMAD.IADD R19, R26, 0x1, R11 ;  /* 0x000000011a137824 */ /* 0x000fe200078e020b */
[----:B------:R-:W-:Y:S01]  /*0510*/  MOV R17, R23 ;  /* 0x0000001700117202 */ /* 0x000fe20000000f00 */
[----:B------:R-:W-:Y:S02]  /*0520*/  UIADD3 UR12, UPT, UPT, -UR7, URZ, URZ ;  /* 0x000000ff070c7290 */ /* 0x000fe4000fffe1ff */
[----:B------:R-:W-:-:S10]  /*0530*/  IMAD R19, R19, UR13, RZ ;  /* 0x0000000d13137c24 */ /* 0x000fd4000f8e02ff */
.L_x_2:
[----:B------:R-:W-:Y:S02]  /*0540*/  MOV R14, UR10 ;  /* 0x0000000a000e7c02 */ /* 0x000fe40008000f00 */
[----:B------:R-:W-:Y:S02]  /*0550*/  MOV R15, UR11 ;  /* 0x0000000b000f7c02 */ /* 0x000fe40008000f00 */
[----:B------:R-:W-:Y:S02]  /*0560*/  MOV R12, UR8 ;  /* 0x00000008000c7c02 */ /* 0x000fe40008000f00 */
[----:B------:R-:W-:Y:S01]  /*0570*/  MOV R13, UR9 ;  /* 0x00000009000d7c02 */ /* 0x000fe20008000f00 */
[----:B------:R-:W-:-:S04]  /*0580*/  IMAD.WIDE R14, R19, 0x4, R14 ;  /* 0x00000004130e7825 */ /* 0x000fc800078e020e */
[----:B------:R-:W-:Y:S01]  /*0590*/  IMAD.WIDE R12, R17, 0x4, R12 ;  /* 0x00000004110c7825 */ /* 0x000fe200078e020c */
[----:B------:R-:W2:Y:S04]  /*05a0*/  LDG.E R16, desc[UR16][R14.64+-0x10] ;  /* 0xfffff0100e107981 */ /* 0x000ea8000c1e1900 */
[----:B------:R-:W2:Y:S04]  /*05b0*/  LDG.E R25, desc[UR16][R12.64+-0x10] ;  /* 0xfffff0100c197981 */ /* 0x000ea8000c1e1900 */
[----:B------:R-:W3:Y:S04]  /*05c0*/  LDG.E R18, desc[UR16][R14.64+-0xc] ;  /* 0xfffff4100e127981 */ /* 0x000ee8000c1e1900 */
[----:B------:R-:W3:Y:S04]  /*05d0*/  LDG.E R27, desc[UR16][R12.64+-0xc] ;  /* 0xfffff4100c1b7981 */ /* 0x000ee8000c1e1900 */
[----:B------:R-:W4:Y:S01]  /*05e0*/  LDG.E R29, desc[UR16][R12.64] ;  /* 0x000000100c1d7981 */ /* 0x000f22000c1e1900 */
[----:B--2---:R-:W-:-:S03]  /*05f0*/  FADD R25, R16, -R25 ;  /* 0x8000001910197221 */ /* 0x004fc60000000000 */
[----:B------:R-:W2:Y:S01]  /*0600*/  LDG.E R16, desc[UR16][R14.64+-0x8] ;  /* 0xfffff8100e107981 */ /* 0x000ea2000c1e1900 */
[----:B------:R-:W-:-:S03]  /*0610*/  FFMA R0, R25, R25, R0 ;  /* 0x0000001919007223 */ /* 0x000fc60000000000 */
[----:B------:R-:W2:Y:S01]  /*0620*/  LDG.E R25, desc[UR16][R12.64+-0x8] ;  /* 0xfffff8100c197981 */ /* 0x000ea2000c1e1900 */
[----:B---3--:R-:W-:-:S03]  /*0630*/  FADD R27, R18, -R27 ;  /* 0x8000001b121b7221 */ /* 0x008fc60000000000 */
[----:B------:R-:W3:Y:S01]  /*0640*/  LDG.E R18, desc[UR16][R14.64+-0x4] ;  /* 0xfffffc100e127981 */ /* 0x000ee2000c1e1900 */
[----:B------:R-:W-:-:S03]  /*0650*/  FFMA R0, R27, R27, R0 ;  /* 0x0000001b1b007223 */ /* 0x000fc60000000000 */
[----:B------:R-:W3:Y:S01]  /*0660*/  LDG.E R27, desc[UR16][R12.64+-0x4] ;  /* 0xfffffc100c1b7981 */ /* 0x000ee2000c1e1900 */
[----:B--2---:R-:W-:-:S03]  /*0670*/  FADD R25, R16, -R25 ;  /* 0x8000001910197221 */ /* 0x004fc60000000000 */
[----:B------:R-:W4:Y:S01]  /*0680*/  LDG.E R16, desc[UR16][R14.64] ;  /* 0x000000100e107981 */ /* 0x000f22000c1e1900 */
[----:B------:R-:W-:-:S03]  /*0690*/  FFMA R0, R25, R25, R0 ;  /* 0x0000001919007223 */ /* 0x000fc60000000000 */
[----:B------:R-:W2:Y:S01]  /*06a0*/  LDG.E R25, desc[UR16][R12.64+0x4] ;  /* 0x000004100c197981 */ /* 0x000ea2000c1e1900 */
[----:B---3--:R-:W-:-:S03]  /*06b0*/  FADD R27, R18, -R27 ;  /* 0x8000001b121b7221 */ /* 0x008fc60000000000 */
[----:B------:R-:W3:Y:S01]  /*06c0*/  LDG.E R18, desc[UR16][R14.64+0xc] ;  /* 0x00000c100e127981 */ /* 0x000ee2000c1e1900 */
[----:B------:R-:W-:-:S03]  /*06d0*/  FFMA R27, R27, R27, R0 ;  /* 0x0000001b1b1b7223 */ /* 0x000fc60000000000 */
[----:B------:R-:W2:Y:S01]  /*06e0*/  LDG.E R0, desc[UR16][R14.64+0x4] ;  /* 0x000004100e007981 */ /* 0x000ea2000c1e1900 */
[----:B----4-:R-:W-:-:S03]  /*06f0*/  FADD R16, R16, -R29 ;  /* 0x8000001d10107221 */ /* 0x010fc60000000000 */
[----:B------:R-:W3:Y:S01]  /*0700*/  LDG.E R29, desc[UR16][R12.64+0xc] ;  /* 0x00000c100c1d7981 */ /* 0x000ee2000c1e1900 */
[----:B------:R-:W-:-:S03]  /*0710*/  FFMA R27, R16, R16, R27 ;  /* 0x00000010101b7223 */ /* 0x000fc6000000001b */
[----:B------:R-:W4:Y:S01]  /*0720*/  LDG.E R16, desc[UR16][R14.64+0x8] ;  /* 0x000008100e107981 */ /* 0x000f22000c1e1900 */
[----:B--2---:R-:W-:-:S03]  /*0730*/  FADD R0, R0, -R25 ;  /* 0x8000001900007221 */ /* 0x004fc60000000000 */
[----:B------:R-:W4:Y:S01]  /*0740*/  LDG.E R25, desc[UR16][R12.64+0x8] ;  /* 0x000008100c197981 */ /* 0x000f22000c1e1900 */
[----:B------:R-:W-:Y:S01]  /*0750*/  UIADD3 UR12, UPT, UPT, UR12, 0x8, URZ ;  /* 0x000000080c0c7890 */ /* 0x000fe2000fffe0ff */
[----:B------:R-:W-:-:S03]  /*0760*/  FFMA R27, R0, R0, R27 ;  /* 0x00000000001b7223 */ /* 0x000fc6000000001b */
[----:B------:R-:W-:Y:S01]  /*0770*/  UISETP.NE.AND UP0, UPT, UR12, URZ, UPT ;  /* 0x000000ff0c00728c */ /* 0x000fe2000bf05270 */
[----:B------:R-:W-:Y:S02]  /*0780*/  IADD3 R19, PT, PT, R19, 0x8, RZ ;  /* 0x0000000813137810 */ /* 0x000fe40007ffe0ff */
[----:B------:R-:W-:Y:S01]  /*0790*/  IADD3 R17, PT, PT, R17, 0x8, RZ ;  /* 0x0000000811117810 */ /* 0x000fe20007ffe0ff */
[----:B---3--:R-:W-:Y:S01]  /*07a0*/  FADD R18, R18, -R29 ;  /* 0x8000001d12127221 */ /* 0x008fe20000000000 */
[----:B----4-:R-:W-:-:S04]  /*07b0*/  FADD R16, R16, -R25 ;  /* 0x8000001910107221 */ /* 0x010fc80000000000 */
[----:B------:R-:W-:-:S04]  /*07c0*/  FFMA R27, R16, R16, R27 ;  /* 0x00000010101b7223 */ /* 0x000fc8000000001b */
[----:B------:R-:W-:Y:S01]  /*07d0*/  FFMA R0, R18, R18, R27 ;  /* 0x0000001212007223 */ /* 0x000fe2000000001b */
[----:B------:R-:W-:Y:S06]  /*07e0*/  BRA.U UP0, `(.L_x_2) ;  /* 0xfffffffd00547547 */ /* 0x000fec000b83ffff */
[----:B------:R-:W-:-:S07]  /*07f0*/  MOV R28, UR7 ;  /* 0x00000007001c7c02 */ /* 0x000fce0008000f00 */
.L_x_1:
[----:B------:R-:W-:-:S09]  /*0800*/  UISETP.NE.AND UP0, UPT, UR14, URZ, UPT ;  /* 0x000000ff0e00728c */ /* 0x000fd2000bf05270 */
[----:B------:R-:W-:Y:S05]  /*0810*/  BRA.U !UP0, `(.L_x_3) ;  /* 0x0000000108e47547 */ /* 0x000fea000b800000 */
[----:B------:R-:W-:-:S04]  /*0820*/  UIADD3 UR12, UPT, UPT, UR14, -0x1, URZ ;  /* 0xffffffff0e0c7890 */ /* 0x000fc8000fffe0ff */
[----:B------:R-:W-:-:S09]  /*0830*/  UISETP.GE.U32.AND UP0, UPT, UR12, 0x3, UPT ;  /* 0x000000030c00788c */ /* 0x000fd2000bf06070 */
[----:B------:R-:W-:Y:S05]  /*0840*/  BRA.U !UP0, `(.L_x_4) ;  /* 0x00000001085c7547 */ /* 0x000fea000b800000 */
[----:B------:R-:W0:Y:S01]  /*0850*/  LDC.64 R14, c[0x0][0x3a8] ;  /* 0x0000ea00ff0e7b82 */ /* 0x000e220000000a00 */
[----:B------:R-:W-:Y:S01]  /*0860*/  IADD3 R19, PT, PT, R23, R28, RZ ;  /* 0x0000001c17137210 */ /* 0x000fe20007ffe0ff */
[----:B------:R-:W-:-:S06]  /*0870*/  IMAD.IADD R17, R21, 0x1, R28 ;  /* 0x0000000115117824 */ /* 0x000fcc00078e021c */
[----:B------:R-:W1:Y:S01]  /*0880*/  LDC.64 R12, c[0x0][0x398] ;  /* 0x0000e600ff0c7b82 */ /* 0x000e620000000a00 */
[----:B0-----:R-:W-:-:S05]  /*0890*/  IMAD.WIDE R14, R17, 0x4, R14 ;  /* 0x00000004110e7825 */ /* 0x001fca00078e020e */
[----:B------:R-:W2:Y:S01]  /*08a0*/  LDG.E R17, desc[UR16][R14.64+0x4] ;  /* 0x000004100e117981 */ /* 0x000ea2000c1e1900 */
[----:B-1----:R-:W-:-:S03]  /*08b0*/  IMAD.WIDE R12, R19, 0x4, R12 ;  /* 0x00000004130c7825 */ /* 0x002fc600078e020c */
[----:B------:R-:W3:Y:S04]  /*08c0*/  LDG.E R16, desc[UR16][R14.64+0x8] ;  /* 0x000008100e107981 */ /* 0x000ee8000c1e1900 */
[----:B------:R-:W4:Y:S04]  /*08d0*/  LDG.E R19, desc[UR16][R14.64] ;  /* 0x000000100e137981 */ /* 0x000f28000c1e1900 */
[----:B------:R-:W4:Y:S04]  /*08e0*/  LDG.E R25, desc[UR16][R12.64] ;  /* 0x000000100c197981 */ /* 0x000f28000c1e1900 */
[----:B------:R-:W5:Y:S04]  /*08f0*/  LDG.E R18, desc[UR16][R14.64+0xc] ;  /* 0x00000c100e127981 */ /* 0x000f68000c1e1900 */
[----:B------:R-:W5:Y:S01]  /*0900*/  LDG.E R27, desc[UR16][R12.64+0xc] ;  /* 0x00000c100c1b7981 */ /* 0x000f62000c1e1900 */
[----:B----4-:R-:W-:-:S03]  /*0910*/  FADD R19, R19, -R25 ;  /* 0x8000001913137221 */ /* 0x010fc60000000000 */
[----:B------:R-:W2:Y:S01]  /*0920*/  LDG.E R25, desc[UR16][R12.64+0x4] ;  /* 0x000004100c197981 */ /* 0x000ea2000c1e1900 */
[----:B------:R-:W-:-:S03]  /*0930*/  FFMA R0, R19, R19, R0 ;  /* 0x0000001313007223 */ /* 0x000fc60000000000 */
[----:B------:R-:W3:Y:S01]  /*0940*/  LDG.E R19, desc[UR16][R12.64+0x8] ;  /* 0x000008100c137981 */ /* 0x000ee2000c1e1900 */
[----:B-----5:R-:W-:Y:S01]  /*0950*/  FADD R27, R18, -R27 ;  /* 0x8000001b121b7221 */ /* 0x020fe20000000000 */
[----:B------:R-:W-:Y:S01]  /*0960*/  IADD3 R28, PT, PT, R28, 0x4, RZ ;  /* 0x000000041c1c7810 */ /* 0x000fe20007ffe0ff */
[----:B--2---:R-:W-:-:S04]  /*0970*/  FADD R17, R17, -R25 ;  /* 0x8000001911117221 */ /* 0x004fc80000000000 */
[----:B------:R-:W-:Y:S01]  /*0980*/  FFMA R0, R17, R17, R0 ;  /* 0x0000001111007223 */ /* 0x000fe20000000000 */
[----:B---3--:R-:W-:-:S04]  /*0990*/  FADD R19, R16, -R19 ;  /* 0x8000001310137221 */ /* 0x008fc80000000000 */
[----:B------:R-:W-:-:S04]  /*09a0*/  FFMA R0, R19, R19, R0 ;  /* 0x0000001313007223 */ /* 0x000fc80000000000 */
[----:B------:R-:W-:-:S07]  /*09b0*/  FFMA R0, R27, R27, R0 ;  /* 0x0000001b1b007223 */ /* 0x000fce0000000000 */
.L_x_4:
[----:B------:R-:W0:Y:S02]  /*09c0*/  LDC R16, c[0x0][0x388] ;  /* 0x0000e200ff107b82 */ /* 0x000e240000000800 */
[----:B0-----:R-:W-:-:S13]  /*09d0*/  LOP3.LUT P1, R12, R16, 0x3, RZ, 0xc0, !PT ;  /* 0x00000003100c7812 */ /* 0x001fda000782c0ff */
[----:B------:R-:W-:Y:S05]  /*09e0*/  @!P1 BRA `(.L_x_3) ;  /* 0x0000000000709947 */ /* 0x000fea0003800000 */
[----:B------:R-:W-:Y:S02]  /*09f0*/  ISETP.NE.AND P1, PT, R12, 0x1, PT ;  /* 0x000000010c00780c */ /* 0x000fe40003f25270 */
[----:B------:R-:W-:-:S04]  /*0a00*/  LOP3.LUT R16, R16, 0x1, RZ, 0xc0, !PT ;  /* 0x0000000110107812 */ /* 0x000fc800078ec0ff */
[----:B------:R-:W-:-:S07]  /*0a10*/  ISETP.NE.U32.AND P2, PT, R16, 0x1, PT ;  /* 0x000000011000780c */ /* 0x000fce0003f45070 */
[----:B------:R-:W0:Y:S01]  /*0a20*/  @P1 LDC.64 R12, c[0x0][0x3a8] ;  /* 0x0000ea00ff0c1b82 */ /* 0x000e220000000a00 */
[-C--:B------:R-:W-:Y:S02]  /*0a30*/  @P1 IADD3 R17, PT, PT, R21, R28.reuse, RZ ;  /* 0x0000001c15111210 */ /* 0x080fe40007ffe0ff */
[----:B------:R-:W-:Y:S02]  /*0a40*/  @P1 IADD3 R19, PT, PT, R23, R28, RZ ;  /* 0x0000001c17131210 */ /* 0x000fe40007ffe0ff */
[----:B------:R-:W-:-:S03]  /*0a50*/  @P1 IADD3 R28, PT, PT, R28, 0x2, RZ ;  /* 0x000000021c1c1810 */ /* 0x000fc60007ffe0ff */
[----:B------:R-:W1:Y:S01]  /*0a60*/  @P1 LDC.64 R14, c[0x0][0x398] ;  /* 0x0000e600ff0e1b82 */ /* 0x000e620000000a00 */
[-C--:B------:R-:W-:Y:S02]  /*0a70*/  @!P2 IADD3 R25, PT, PT, R21, R28.reuse, RZ ;  /* 0x0000001c1519a210 */ /* 0x080fe40007ffe0ff */
[----:B------:R-:W-:Y:S01]  /*0a80*/  @!P2 IADD3 R23, PT, PT, R23, R28, RZ ;  /* 0x0000001c1717a210 */ /* 0x000fe20007ffe0ff */
[----:B0-----:R-:W-:-:S04]  /*0a90*/  @P1 IMAD.WIDE R12, R17, 0x4, R12 ;  /* 0x00000004110c1825 */ /* 0x001fc800078e020c */
[----:B------:R-:W0:Y:S01]  /*0aa0*/  @!P2 LDC.64 R16, c[0x0][0x3a8] ;  /* 0x0000ea00ff10ab82 */ /* 0x000e220000000a00 */
[----:B------:R-:W2:Y:S01]  /*0ab0*/  @P1 LDG.E R21, desc[UR16][R12.64] ;  /* 0x000000100c151981 */ /* 0x000ea2000c1e1900 */
[----:B-1----:R-:W-:-:S03]  /*0ac0*/  @P1 IMAD.WIDE R14, R19, 0x4, R14 ;  /* 0x00000004130e1825 */ /* 0x002fc600078e020e */
[----:B------:R-:W3:Y:S03]  /*0ad0*/  @P1 LDG.E R27, desc[UR16][R12.64+0x4] ;  /* 0x000004100c1b1981 */ /* 0x000ee6000c1e1900 */
[----:B------:R-:W1:Y:S01]  /*0ae0*/  @!P2 LDC.64 R18, c[0x0][0x398] ;  /* 0x0000e600ff12ab82 */ /* 0x000e620000000a00 */
[----:B------:R-:W2:Y:S04]  /*0af0*/  @P1 LDG.E R28, desc[UR16][R14.64] ;  /* 0x000000100e1c1981 */ /* 0x000ea8000c1e1900 */
[----:B------:R-:W3:Y:S01]  /*0b00*/  @P1 LDG.E R29, desc[UR16][R14.64+0x4] ;  /* 0x000004100e1d1981 */ /* 0x000ee2000c1e1900 */
[----:B0-----:R-:W-:-:S06]  /*0b10*/  @!P2 IMAD.WIDE R16, R25, 0x4, R16 ;  /* 0x000000041910a825 */ /* 0x001fcc00078e0210 */
[----:B------:R-:W4:Y:S01]  /*0b20*/  @!P2 LDG.E R16, desc[UR16][R16.64] ;  /* 0x000000101010a981 */ /* 0x000f22000c1e1900 */
[----:B-1----:R-:W-:-:S06]  /*0b30*/  @!P2 IMAD.WIDE R18, R23, 0x4, R18 ;  /* 0x000000041712a825 */ /* 0x002fcc00078e0212 */
[----:B------:R-:W4:Y:S01]  /*0b40*/  @!P2 LDG.E R19, desc[UR16][R18.64] ;  /* 0x000000101213a981 */ /* 0x000f22000c1e1900 */
[----:B--2---:R-:W-:Y:S01]  /*0b50*/  @P1 FADD R21, R21, -R28 ;  /* 0x8000001c15151221 */ /* 0x004fe20000000000 */
[----:B---3--:R-:W-:-:S03]  /*0b60*/  @P1 FADD R28, R27, -R29 ;  /* 0x8000001d1b1c1221 */ /* 0x008fc60000000000 */
[----:B------:R-:W-:-:S04]  /*0b70*/  @P1 FFMA R21, R21, R21, R0 ;  /* 0x0000001515151223 */ /* 0x000fc80000000000 */
[----:B------:R-:W-:Y:S01]  /*0b80*/  @P1 FFMA R0, R28, R28, R21 ;  /* 0x0000001c1c001223 */ /* 0x000fe20000000015 */
[----:B----4-:R-:W-:-:S04]  /*0b90*/  @!P2 FADD R13, R16, -R19 ;  /* 0x80000013100da221 */ /* 0x010fc80000000000 */
[----:B------:R-:W-:-:S07]  /*0ba0*/  @!P2 FFMA R0, R13, R13, R0 ;  /* 0x0000000d0d00a223 */ /* 0x000fce0000000000 */
.L_x_3:
[----:B------:R-:W-:-:S04]  /*0bb0*/  IABS R12, R8 ;  /* 0x00000008000c7213 */ /* 0x000fc80000000000 */
[C---:B------:R-:W-:Y:S02]  /*0bc0*/  ISETP.NE.AND P1, PT, R11.reuse, R12, PT ;  /* 0x0000000c0b00720c */ /* 0x040fe40003f25270 */
[----:B------:R-:W-:-:S11]  /*0bd0*/  IADD3 R11, PT, PT, R11, 0x1, RZ ;  /* 0x000000010b0b7810 */ /* 0x000fd60007ffe0ff */
[----:B------:R-:W-:Y:S05]  /*0be0*/  @P1 BRA `(.L_x_5) ;  /* 0xfffffff800241947 */ /* 0x000fea000383ffff */
[----:B------:R-:W-:Y:S05]  /*0bf0*/  @P0 BRA `(.L_x_6) ;  /* 0xfffffff400ec0947 */ /* 0x000fea000383ffff */
.L_x_0:
[----:B------:R-:W0:Y:S01]  /*0c00*/  LDC.64 R4, c[0x0][0x3b0] ;  /* 0x0000ec00ff047b82 */ /* 0x000e220000000a00 */
[----:B------:R-:W-:-:S05]  /*0c10*/  IADD3 R3, PT, PT, R2, UR6, RZ ;  /* 0x0000000602037c10 */ /* 0x000fca000fffe0ff */
[----:B0-----:R-:W-:-:S05]  /*0c20*/  IMAD.WIDE.U32 R2, R3, 0x4, R4 ;  /* 0x0000000403027825 */ /* 0x001fca00078e0004 */
[----:B------:R-:W-:Y:S01]  /*0c30*/  STG.E desc[UR16][R2.64], R0 ;  /* 0x0000000002007986 */ /* 0x000fe2000c101910 */
[----:B------:R-:W-:Y:S05]  /*0c40*/  EXIT ;  /* 0x000000000000794d */ /* 0x000fea0003800000 */
.L_x_7:
[----:B------:R-:W-:-:S00]  /*0c50*/  BRA `(.L_x_7) ;  /* 0xfffffffc00fc7947 */ /* 0x000fc0000383ffff */
[----:B------:R-:W-:-:S00]  /*0c60*/  NOP ;  /* 0x0000000000007918 */ /* 0x000fc00000000000 */
        /* <DEDUP_REMOVED lines=9> */
.L_x_8:


//--------------------- .nv.shared.reserved.0     --------------------------
	.section	.nv.shared.reserved.0,"aw",@nobits
	.weak		__nv_reservedSMEM_offset_0_alias
	.size		__nv_reservedSMEM_offset_0_alias, 0, 64
	.other		__nv_reservedSMEM_offset_0_alias,@"STO_CUDA_RESERVED_SHARED STV_DEFAULT"
__nv_reservedSMEM_offset_0_alias:
	.zero		0
	.zero		64


//--------------------- .nv.constant0.patch_error --------------------------
	.section	.nv.constant0.patch_error,"a",@progbits
	.sectionflags	@""
	.align	4
.nv.constant0.patch_error:
	.zero		952


//--------------------- SYMBOLS --------------------------

	.type		.nv.reservedSmem.offset0,@object
	.size		.nv.reservedSmem.offset0,0x4
